//
// Generated by NVIDIA NVVM Compiler
//
// Compiler Build ID: CL-36424714
// Cuda compilation tools, release 13.0, V13.0.88
// Based on NVVM 20.0.0
//

.version 9.0
.target sm_100
.address_size 64

	// .globl	_Z6kernelPiS_S_

.visible .entry _Z6kernelPiS_S_(
	.param .u64 .ptr .align 1 _Z6kernelPiS_S__param_0,
	.param .u64 .ptr .align 1 _Z6kernelPiS_S__param_1,
	.param .u64 .ptr .align 1 _Z6kernelPiS_S__param_2
)
{


	ret;

}


// ===== COMPILED SASS (sm_100) =====

	.target	sm_100

	.elftype	@"ET_EXEC"


//--------------------- .note.nv.tkinfo           --------------------------
	.section	.note.nv.tkinfo,"",@"SHT_NOTE"
	.sectionflags	@"SHF_NOTE_NV_TKINFO"
	.tkinfo
        /*0018*/ 	.word	0x00000002
        /*0030*/ 	.string	""
        /*0030*/ 	.string	"ptxas"
        /*0030*/ 	.string	"Cuda compilation tools, release 13.0, V13.0.88"
        /*0030*/ 	.string	"Build cuda_13.0.r13.0/compiler.36424714_0"
        /*0030*/ 	.string	"-arch sm_100 -m 64 "



//--------------------- .note.nv.cuinfo           --------------------------
	.section	.note.nv.cuinfo,"",@"SHT_NOTE"
	.sectionflags	@"SHF_NOTE_NV_CUINFO"
        /*0018*/ 	.short	0x0002
        /*001a*/ 	.short	0x0064
        /*001c*/ 	.short	0x0082
	.zero		2


//--------------------- .nv.info                  --------------------------
	.section	.nv.info,"",@"SHT_CUDA_INFO"
	.align	4


	//----- nvinfo : EIATTR_REGCOUNT
	.align		4
        /*0000*/ 	.byte	0x04, 0x2f
        /*0002*/ 	.short	(.L_1 - .L_0)
	.align		4
.L_0:
        /*0004*/ 	.word	index@(_Z6kernelPiS_S_)
        /*0008*/ 	.word	0x00000004


	//----- nvinfo : EIATTR_FRAME_SIZE
	.align		4
.L_1:
        /*000c*/ 	.byte	0x04, 0x11
        /*000e*/ 	.short	(.L_3 - .L_2)
	.align		4
.L_2:
        /*0010*/ 	.word	index@(_Z6kernelPiS_S_)
        /*0014*/ 	.word	0x00000000


	//----- nvinfo : EIATTR_MIN_STACK_SIZE
	.align		4
.L_3:
        /*0018*/ 	.byte	0x04, 0x12
        /*001a*/ 	.short	(.L_5 - .L_4)
	.align		4
.L_4:
        /*001c*/ 	.word	index@(_Z6kernelPiS_S_)
        /*0020*/ 	.word	0x00000000
.L_5:


//--------------------- .nv.compat                --------------------------
	.section	.nv.compat,"",@"SHT_CUDA_COMPAT_INFO"
	.align	4
        /*0000*/ 	.byte	0x02, 0x09, 0x00, 0x00, 0x02, 0x02, 0x01, 0x00, 0x02, 0x05, 0x05, 0x00, 0x03, 0x07, 0x01, 0x01
        /*0010*/ 	.byte	0x02, 0x03, 0x00, 0x00, 0x02, 0x06, 0x01, 0x00, 0x04, 0x0b, 0x08, 0x00, 0x09, 0x00, 0x00, 0x00
        /*0020*/ 	.byte	0x00, 0x00, 0x00, 0x00


//--------------------- .nv.info._Z6kernelPiS_S_  --------------------------
	.section	.nv.info._Z6kernelPiS_S_,"",@"SHT_CUDA_INFO"
	.sectionflags	@""
	.align	4


	//----- nvinfo : EIATTR_CUDA_API_VERSION
	.align		4
        /*0000*/ 	.byte	0x04, 0x37
        /*0002*/ 	.short	(.L_7 - .L_6)
.L_6:
        /*0004*/ 	.word	0x00000082


	//----- nvinfo : EIATTR_KPARAM_INFO
	.align		4
.L_7:
        /*0008*/ 	.byte	0x04, 0x17
        /*000a*/ 	.short	(.L_9 - .L_8)
.L_8:
        /*000c*/ 	.word	0x00000000
        /*0010*/ 	.short	0x0002
        /*0012*/ 	.short	0x0010
        /*0014*/ 	.byte	0x00, 0xf5, 0x21, 0x00


	//----- nvinfo : EIATTR_KPARAM_INFO
	.align		4
.L_9:
        /*0018*/ 	.byte	0x04, 0x17
        /*001a*/ 	.short	(.L_11 - .L_10)
.L_10:
        /*001c*/ 	.word	0x00000000
        /*0020*/ 	.short	0x0001
        /*0022*/ 	.short	0x0008
        /*0024*/ 	.byte	0x00, 0xf5, 0x21, 0x00


	//----- nvinfo : EIATTR_KPARAM_INFO
	.align		4
.L_11:
        /*0028*/ 	.byte	0x04, 0x17
        /*002a*/ 	.short	(.L_13 - .L_12)
.L_12:
        /*002c*/ 	.word	0x00000000
        /*0030*/ 	.short	0x0000
        /*0032*/ 	.short	0x0000
        /*0034*/ 	.byte	0x00, 0xf5, 0x21, 0x00


	//----- nvinfo : EIATTR_SPARSE_MMA_MASK
	.align		4
.L_13:
        /*0038*/ 	.byte	0x03, 0x50
        /*003a*/ 	.short	0x0000


	//----- nvinfo : EIATTR_MAXREG_COUNT
	.align		4
        /*003c*/ 	.byte	0x03, 0x1b
        /*003e*/ 	.short	0x00ff


	//----- nvinfo : EIATTR_MERCURY_ISA_VERSION
	.align		4
        /*0040*/ 	.byte	0x03, 0x5f
        /*0042*/ 	.short	0x0101


	//----- nvinfo : EIATTR_VRC_CTA_INIT_COUNT
	.align		4
        /*0044*/ 	.byte	0x02, 0x4a
	.zero		1
	.zero		1


	//----- nvinfo : EIATTR_EXIT_INSTR_OFFSETS
	.align		4
        /*0048*/ 	.byte	0x04, 0x1c
        /*004a*/ 	.short	(.L_15 - .L_14)


	//   ....[0]....
.L_14:
        /*004c*/ 	.word	0x00000010


	//----- nvinfo : EIATTR_CBANK_PARAM_SIZE
	.align		4
.L_15:
        /*0050*/ 	.byte	0x03, 0x19
        /*0052*/ 	.short	0x0018


	//----- nvinfo : EIATTR_PARAM_CBANK
	.align		4
        /*0054*/ 	.byte	0x04, 0x0a
        /*0056*/ 	.short	(.L_17 - .L_16)
	.align		4
.L_16:
        /*0058*/ 	.word	index@(.nv.constant0._Z6kernelPiS_S_)
        /*005c*/ 	.short	0x0380
        /*005e*/ 	.short	0x0018


	//----- nvinfo : EIATTR_SW_WAR
	.align		4
.L_17:
        /*0060*/ 	.byte	0x04, 0x36
        /*0062*/ 	.short	(.L_19 - .L_18)
.L_18:
        /*0064*/ 	.word	0x00000008
.L_19:


//--------------------- .nv.callgraph             --------------------------
	.section	.nv.callgraph,"",@"SHT_CUDA_CALLGRAPH"
	.align	4
	.sectionentsize	8
	.align		4
        /*0000*/ 	.word	0x00000000
	.align		4
        /*0004*/ 	.word	0xffffffff
	.align		4
        /*0008*/ 	.word	0x00000000
	.align		4
        /*000c*/ 	.word	0xfffffffe
	.align		4
        /*0010*/ 	.word	0x00000000
	.align		4
        /*0014*/ 	.word	0xfffffffd
	.align		4
        /*0018*/ 	.word	0x00000000
	.align		4
        /*001c*/ 	.word	0xfffffffc


//--------------------- .text._Z6kernelPiS_S_     --------------------------
	.section	.text._Z6kernelPiS_S_,"ax",@progbits
	.align	128
        .global         _Z6kernelPiS_S_
        .type           _Z6kernelPiS_S_,@function
        .size           _Z6kernelPiS_S_,(.L_x_1 - _Z6kernelPiS_S_)
        .other          _Z6kernelPiS_S_,@"STO_CUDA_ENTRY STV_DEFAULT"
_Z6kernelPiS_S_:
.text._Z6kernelPiS_S_:
[----:B------:R-:W-:Y:S01]  /*0000*/  LDC R1, c[0x0][0x37c] ;  /* 0x0000df00ff017b82 */ /* 0x000fe20000000800 */
[----:B------:R-:W-:Y:S05]  /*0010*/  EXIT ;  /* 0x000000000000794d */ /* 0x000fea0003800000 */
.L_x_0:
[----:B------:R-:W-:-:S00]  /*0020*/  BRA `(.L_x_0) ;  /* 0xfffffffc00fc7947 */ /* 0x000fc0000383ffff */
[----:B------:R-:W-:-:S00]  /*0030*/  NOP ;  /* 0x0000000000007918 */ /* 0x000fc00000000000 */
        /* <DEDUP_REMOVED lines=12> */
.L_x_1:


//--------------------- .nv.shared.reserved.0     --------------------------
	.section	.nv.shared.reserved.0,"aw",@nobits
	.weak		__nv_reservedSMEM_offset_0_alias
	.size		__nv_reservedSMEM_offset_0_alias, 0, 64
	.other		__nv_reservedSMEM_offset_0_alias,@"STO_CUDA_RESERVED_SHARED STV_DEFAULT"
__nv_reservedSMEM_offset_0_alias:
	.zero		0
	.zero		64


//--------------------- .nv.constant0._Z6kernelPiS_S_ --------------------------
	.section	.nv.constant0._Z6kernelPiS_S_,"a",@progbits
	.sectionflags	@""
	.align	4
.nv.constant0._Z6kernelPiS_S_:
	.zero		920


//--------------------- SYMBOLS --------------------------

	.type		.nv.reservedSmem.offset0,@object
	.size		.nv.reservedSmem.offset0,0x4
